//
// Generated by NVIDIA NVVM Compiler
//
// Compiler Build ID: CL-36424714
// Cuda compilation tools, release 13.0, V13.0.88
// Based on NVVM 20.0.0
//

.version 9.0
.target sm_100
.address_size 64

	// .globl	_Z10dev_testeri
.extern .func  (.param .b32 func_retval0) vprintf
(
	.param .b64 vprintf_param_0,
	.param .b64 vprintf_param_1
)
;
.global .align 1 .b8 $str[19] = {9, 9, 72, 101, 108, 108, 111, 32, 102, 114, 111, 109, 32, 71, 80, 85, 46, 10};
.global .align 8 .u64 devMessage = generic($str);
.global .align 1 .b8 $str$1[24] = {72, 101, 108, 108, 111, 32, 102, 114, 111, 109, 32, 116, 104, 114, 101, 97, 100, 58, 32, 37, 100, 46, 10};
.global .align 1 .b8 $str$2[19] = {9, 84, 101, 115, 116, 32, 109, 101, 115, 115, 97, 103, 101, 58, 32, 37, 115, 10};
.global .align 1 .b8 $str$3[23] = {9, 77, 101, 115, 115, 97, 103, 101, 32, 76, 111, 99, 97, 116, 105, 111, 110, 58, 32, 37, 112, 10};
.global .align 1 .b8 $str$4[22] = {9, 75, 101, 114, 110, 101, 108, 32, 76, 111, 99, 97, 116, 105, 111, 110, 58, 32, 37, 112, 10};
.global .align 1 .b8 $str$5[31] = {9, 69, 120, 101, 99, 117, 116, 105, 111, 110, 32, 83, 116, 97, 99, 107, 32, 76, 111, 99, 97, 116, 105, 111, 110, 58, 32, 37, 112, 10};

.visible .entry _Z10dev_testeri(
	.param .u32 _Z10dev_testeri_param_0
)
{
	.local .align 8 .b8 	__local_depot0[16];
	.reg .b64 	%SP;
	.reg .b64 	%SPL;
	.reg .pred 	%p<2>;
	.reg .b32 	%r<14>;
	.reg .b64 	%rd<19>;

	mov.u64 	%SPL, __local_depot0;
	cvta.local.u64 	%SP, %SPL;
	ld.param.u32 	%r1, [_Z10dev_testeri_param_0];
	add.u64 	%rd1, %SP, 0;
	add.u64 	%rd2, %SPL, 0;
	st.local.u32 	[%rd2], %r1;
	mov.u32 	%r2, %tid.x;
	setp.ne.s32 	%p1, %r2, 0;
	@%p1 bra 	$L__BB0_2;
	add.u64 	%rd3, %SP, 8;
	add.u64 	%rd4, %SPL, 8;
	mov.b32 	%r3, 0;
	st.local.u32 	[%rd4], %r3;
	mov.u64 	%rd5, $str$1;
	cvta.global.u64 	%rd6, %rd5;
	{ // callseq 0, 0
	.param .b64 param0;
	st.param.b64 	[param0], %rd6;
	.param .b64 param1;
	st.param.b64 	[param1], %rd3;
	.param .b32 retval0;
	call.uni (retval0), 
	vprintf, 
	(
	param0, 
	param1
	);
	ld.param.b32 	%r4, [retval0];
	} // callseq 0
	ld.global.u64 	%rd7, [devMessage];
	st.local.u64 	[%rd4], %rd7;
	mov.u64 	%rd8, $str$2;
	cvta.global.u64 	%rd9, %rd8;
	{ // callseq 1, 0
	.param .b64 param0;
	st.param.b64 	[param0], %rd9;
	.param .b64 param1;
	st.param.b64 	[param1], %rd3;
	.param .b32 retval0;
	call.uni (retval0), 
	vprintf, 
	(
	param0, 
	param1
	);
	ld.param.b32 	%r6, [retval0];
	} // callseq 1
	ld.global.u64 	%rd10, [devMessage];
	st.local.u64 	[%rd4], %rd10;
	mov.u64 	%rd11, $str$3;
	cvta.global.u64 	%rd12, %rd11;
	{ // callseq 2, 0
	.param .b64 param0;
	st.param.b64 	[param0], %rd12;
	.param .b64 param1;
	st.param.b64 	[param1], %rd3;
	.param .b32 retval0;
	call.uni (retval0), 
	vprintf, 
	(
	param0, 
	param1
	);
	ld.param.b32 	%r8, [retval0];
	} // callseq 2
	mov.u64 	%rd13, _Z10dev_testeri;
	st.local.u64 	[%rd4], %rd13;
	mov.u64 	%rd14, $str$4;
	cvta.global.u64 	%rd15, %rd14;
	{ // callseq 3, 0
	.param .b64 param0;
	st.param.b64 	[param0], %rd15;
	.param .b64 param1;
	st.param.b64 	[param1], %rd3;
	.param .b32 retval0;
	call.uni (retval0), 
	vprintf, 
	(
	param0, 
	param1
	);
	ld.param.b32 	%r10, [retval0];
	} // callseq 3
	st.local.u64 	[%rd4], %rd1;
	mov.u64 	%rd17, $str$5;
	cvta.global.u64 	%rd18, %rd17;
	{ // callseq 4, 0
	.param .b64 param0;
	st.param.b64 	[param0], %rd18;
	.param .b64 param1;
	st.param.b64 	[param1], %rd3;
	.param .b32 retval0;
	call.uni (retval0), 
	vprintf, 
	(
	param0, 
	param1
	);
	ld.param.b32 	%r12, [retval0];
	} // callseq 4
$L__BB0_2:
	ret;

}


// ===== COMPILED SASS (sm_100) =====

	.target	sm_100

	.elftype	@"ET_EXEC"


//--------------------- .note.nv.tkinfo           --------------------------
	.section	.note.nv.tkinfo,"",@"SHT_NOTE"
	.sectionflags	@"SHF_NOTE_NV_TKINFO"
	.tkinfo
        /*0018*/ 	.word	0x00000002
        /*0030*/ 	.string	""
        /*0030*/ 	.string	"ptxas"
        /*0030*/ 	.string	"Cuda compilation tools, release 13.0, V13.0.88"
        /*0030*/ 	.string	"Build cuda_13.0.r13.0/compiler.36424714_0"
        /*0030*/ 	.string	"-arch sm_100 -m 64 "



//--------------------- .note.nv.cuinfo           --------------------------
	.section	.note.nv.cuinfo,"",@"SHT_NOTE"
	.sectionflags	@"SHF_NOTE_NV_CUINFO"
        /*0018*/ 	.short	0x0002
        /*001a*/ 	.short	0x0064
        /*001c*/ 	.short	0x0082
	.zero		2


//--------------------- .nv.info                  --------------------------
	.section	.nv.info,"",@"SHT_CUDA_INFO"
	.align	4


	//----- nvinfo : EIATTR_REGCOUNT
	.align		4
        /*0000*/ 	.byte	0x04, 0x2f
        /*0002*/ 	.short	(.L_8 - .L_7)
	.align		4
.L_7:
        /*0004*/ 	.word	index@(_Z10dev_testeri)
        /*0008*/ 	.word	0x0000001a


	//----- nvinfo : EIATTR_FRAME_SIZE
	.align		4
.L_8:
        /*000c*/ 	.byte	0x04, 0x11
        /*000e*/ 	.short	(.L_10 - .L_9)
	.align		4
.L_9:
        /*0010*/ 	.word	index@(_Z10dev_testeri)
        /*0014*/ 	.word	0x00000010


	//----- nvinfo : EIATTR_MIN_STACK_SIZE
	.align		4
.L_10:
        /*0018*/ 	.byte	0x04, 0x12
        /*001a*/ 	.short	(.L_12 - .L_11)
	.align		4
.L_11:
        /*001c*/ 	.word	index@(_Z10dev_testeri)
        /*0020*/ 	.word	0x00000010
.L_12:


//--------------------- .nv.compat                --------------------------
	.section	.nv.compat,"",@"SHT_CUDA_COMPAT_INFO"
	.align	4
        /*0000*/ 	.byte	0x02, 0x09, 0x00, 0x00, 0x02, 0x02, 0x01, 0x00, 0x02, 0x05, 0x05, 0x00, 0x03, 0x07, 0x01, 0x01
        /*0010*/ 	.byte	0x02, 0x03, 0x00, 0x00, 0x02, 0x06, 0x01, 0x00, 0x04, 0x0b, 0x08, 0x00, 0x09, 0x00, 0x00, 0x00
        /*0020*/ 	.byte	0x00, 0x00, 0x00, 0x00


//--------------------- .nv.info._Z10dev_testeri  --------------------------
	.section	.nv.info._Z10dev_testeri,"",@"SHT_CUDA_INFO"
	.sectionflags	@""
	.align	4


	//----- nvinfo : EIATTR_CUDA_API_VERSION
	.align		4
        /*0000*/ 	.byte	0x04, 0x37
        /*0002*/ 	.short	(.L_14 - .L_13)
.L_13:
        /*0004*/ 	.word	0x00000082


	//----- nvinfo : EIATTR_KPARAM_INFO
	.align		4
.L_14:
        /*0008*/ 	.byte	0x04, 0x17
        /*000a*/ 	.short	(.L_16 - .L_15)
.L_15:
        /*000c*/ 	.word	0x00000000
        /*0010*/ 	.short	0x0000
        /*0012*/ 	.short	0x0000
        /*0014*/ 	.byte	0x00, 0xf0, 0x11, 0x00


	//----- nvinfo : EIATTR_SPARSE_MMA_MASK
	.align		4
.L_16:
        /*0018*/ 	.byte	0x03, 0x50
        /*001a*/ 	.short	0x0000


	//----- nvinfo : EIATTR_MAXREG_COUNT
	.align		4
        /*001c*/ 	.byte	0x03, 0x1b
        /*001e*/ 	.short	0x00ff


	//----- nvinfo : EIATTR_EXTERNS
	.align		4
        /*0020*/ 	.byte	0x04, 0x0f
        /*0022*/ 	.short	(.L_18 - .L_17)


	//   ....[0]....
	.align		4
.L_17:
        /*0024*/ 	.word	index@(vprintf)


	//----- nvinfo : EIATTR_MERCURY_ISA_VERSION
	.align		4
.L_18:
        /*0028*/ 	.byte	0x03, 0x5f
        /*002a*/ 	.short	0x0101


	//----- nvinfo : EIATTR_VRC_CTA_INIT_COUNT
	.align		4
        /*002c*/ 	.byte	0x02, 0x4a
	.zero		1
	.zero		1


	//----- nvinfo : EIATTR_SYSCALL_OFFSETS
	.align		4
        /*0030*/ 	.byte	0x04, 0x46
        /*0032*/ 	.short	(.L_20 - .L_19)


	//   ....[0]....
.L_19:
        /*0034*/ 	.word	0x00000170


	//   ....[1]....
        /*0038*/ 	.word	0x00000240


	//   ....[2]....
        /*003c*/ 	.word	0x00000310


	//   ....[3]....
        /*0040*/ 	.word	0x000003b0


	//   ....[4]....
        /*0044*/ 	.word	0x00000440


	//----- nvinfo : EIATTR_EXIT_INSTR_OFFSETS
	.align		4
.L_20:
        /*0048*/ 	.byte	0x04, 0x1c
        /*004a*/ 	.short	(.L_22 - .L_21)


	//   ....[0]....
.L_21:
        /*004c*/ 	.word	0x000000a0


	//   ....[1]....
        /*0050*/ 	.word	0x00000450


	//----- nvinfo : EIATTR_CRS_STACK_SIZE
	.align		4
.L_22:
        /*0054*/ 	.byte	0x04, 0x1e
        /*0056*/ 	.short	(.L_24 - .L_23)
.L_23:
        /*0058*/ 	.word	0x00000000


	//----- nvinfo : EIATTR_CBANK_PARAM_SIZE
	.align		4
.L_24:
        /*005c*/ 	.byte	0x03, 0x19
        /*005e*/ 	.short	0x0004


	//----- nvinfo : EIATTR_PARAM_CBANK
	.align		4
        /*0060*/ 	.byte	0x04, 0x0a
        /*0062*/ 	.short	(.L_26 - .L_25)
	.align		4
.L_25:
        /*0064*/ 	.word	index@(.nv.constant0._Z10dev_testeri)
        /*0068*/ 	.short	0x0380
        /*006a*/ 	.short	0x0004


	//----- nvinfo : EIATTR_SW_WAR
	.align		4
.L_26:
        /*006c*/ 	.byte	0x04, 0x36
        /*006e*/ 	.short	(.L_28 - .L_27)
.L_27:
        /*0070*/ 	.word	0x00000008
.L_28:


//--------------------- .nv.callgraph             --------------------------
	.section	.nv.callgraph,"",@"SHT_CUDA_CALLGRAPH"
	.align	4
	.sectionentsize	8
	.align		4
        /*0000*/ 	.word	0x00000000
	.align		4
        /*0004*/ 	.word	0xffffffff
	.align		4
        /*0008*/ 	.word	index@(_Z10dev_testeri)
	.align		4
        /*000c*/ 	.word	index@(vprintf)
	.align		4
        /*0010*/ 	.word	0x00000000
	.align		4
        /*0014*/ 	.word	0xfffffffe
	.align		4
        /*0018*/ 	.word	index@(_Z10dev_testeri)
	.align		4
        /*001c*/ 	.word	str_index@("")
	.align		4
        /*0020*/ 	.word	0x00000000
	.align		4
        /*0024*/ 	.word	0xfffffffd
	.align		4
        /*0028*/ 	.word	0x00000000
	.align		4
        /*002c*/ 	.word	0xfffffffc
	.align		4
        /*0030*/ 	.word	index@(_Z10dev_testeri)
	.align		4
        /*0034*/ 	.word	index@(_Z10dev_testeri)


//--------------------- .nv.constant4             --------------------------
	.section	.nv.constant4,"a",@progbits
	.align	8
	.align		8
.nv.constant4:
        /*0000*/ 	.dword	vprintf
	.align		8
        /*0008*/ 	.dword	fun@R_CUDA_FUNC_DESC_64(_Z10dev_testeri)
	.align		8
        /*0010*/ 	.dword	$str
	.align		8
        /*0018*/ 	.dword	devMessage
	.align		8
        /*0020*/ 	.dword	$str$1
	.align		8
        /*0028*/ 	.dword	$str$2
	.align		8
        /*0030*/ 	.dword	$str$3
	.align		8
        /*0038*/ 	.dword	$str$4
	.align		8
        /*0040*/ 	.dword	$str$5


//--------------------- .text._Z10dev_testeri     --------------------------
	.section	.text._Z10dev_testeri,"ax",@progbits
	.align	128
        .global         _Z10dev_testeri
        .type           _Z10dev_testeri,@function
        .size           _Z10dev_testeri,(.L_x_6 - _Z10dev_testeri)
        .other          _Z10dev_testeri,@"STO_CUDA_ENTRY STV_DEFAULT"
_Z10dev_testeri:
.text._Z10dev_testeri:
[----:B------:R-:W0:Y:S01]  /*0000*/  LDC R1, c[0x0][0x37c] ;  /* 0x0000df00ff017b82 */ /* 0x000e220000000800 */
[----:B------:R-:W1:Y:S07]  /*0010*/  S2R R2, SR_TID.X ;  /* 0x0000000000027919 */ /* 0x000e6e0000002100 */
[----:B------:R-:W2:Y:S01]  /*0020*/  LDC R0, c[0x0][0x380] ;  /* 0x0000e000ff007b82 */ /* 0x000ea20000000800 */
[----:B------:R-:W3:Y:S01]  /*0030*/  LDCU UR4, c[0x0][0x2f8] ;  /* 0x00005f00ff0477ac */ /* 0x000ee20008000800 */
[----:B0-----:R-:W-:Y:S01]  /*0040*/  VIADD R1, R1, 0xfffffff0 ;  /* 0xfffffff001017836 */ /* 0x001fe20000000000 */
[----:B------:R-:W0:Y:S04]  /*0050*/  LDCU UR5, c[0x0][0x2fc] ;  /* 0x00005f80ff0577ac */ /* 0x000e280008000800 */
[----:B---3--:R-:W-:Y:S01]  /*0060*/  IADD3 R16, P1, PT, R1, UR4, RZ ;  /* 0x0000000401107c10 */ /* 0x008fe2000ff3e0ff */
[----:B--2---:R2:W-:Y:S04]  /*0070*/  STL [R1], R0 ;  /* 0x0000000001007387 */ /* 0x0045e80000100800 */
[----:B0-----:R-:W-:Y:S01]  /*0080*/  IMAD.X R17, RZ, RZ, UR5, P1 ;  /* 0x00000005ff117e24 */ /* 0x001fe200088e06ff */
[----:B-1----:R-:W-:-:S13]  /*0090*/  ISETP.NE.AND P0, PT, R2, RZ, PT ;  /* 0x000000ff0200720c */ /* 0x002fda0003f05270 */
[----:B--2---:R-:W-:Y:S05]  /*00a0*/  @P0 EXIT ;  /* 0x000000000000094d */ /* 0x004fea0003800000 */
[----:B------:R-:W-:Y:S01]  /*00b0*/  MOV R2, 0x0 ;  /* 0x0000000000027802 */ /* 0x000fe20000000f00 */
[----:B------:R0:W-:Y:S01]  /*00c0*/  STL [R1+0x8], RZ ;  /* 0x000008ff01007387 */ /* 0x0001e20000100800 */
[----:B------:R-:W1:Y:S01]  /*00d0*/  LDC.64 R18, c[0x0][0x358] ;  /* 0x0000d600ff127b82 */ /* 0x000e620000000a00 */
[----:B------:R-:W2:Y:S01]  /*00e0*/  LDCU.64 UR4, c[0x4][0x20] ;  /* 0x01000400ff0477ac */ /* 0x000ea20008000a00 */
[----:B------:R-:W-:-:S05]  /*00f0*/  IADD3 R22, P0, PT, R16, 0x8, RZ ;  /* 0x0000000810167810 */ /* 0x000fca0007f1e0ff */
[----:B------:R-:W-:Y:S01]  /*0100*/  IMAD.X R23, RZ, RZ, R17, P0 ;  /* 0x000000ffff177224 */ /* 0x000fe200000e0611 */
[----:B------:R0:W3:Y:S01]  /*0110*/  LDC.64 R8, c[0x4][R2] ;  /* 0x0100000002087b82 */ /* 0x0000e20000000a00 */
[----:B------:R-:W-:Y:S02]  /*0120*/  IMAD.MOV.U32 R6, RZ, RZ, R22 ;  /* 0x000000ffff067224 */ /* 0x000fe400078e0016 */
[----:B------:R-:W-:Y:S01]  /*0130*/  IMAD.MOV.U32 R7, RZ, RZ, R23 ;  /* 0x000000ffff077224 */ /* 0x000fe200078e0017 */
[----:B--2---:R-:W-:Y:S01]  /*0140*/  MOV R4, UR4 ;  /* 0x0000000400047c02 */ /* 0x004fe20008000f00 */
[----:B0-----:R-:W-:-:S07]  /*0150*/  IMAD.U32 R5, RZ, RZ, UR5 ;  /* 0x00000005ff057e24 */ /* 0x001fce000f8e00ff */
[----:B------:R-:W-:-:S07]  /*0160*/  LEPC R20, `(.L_x_0) ;  /* 0x000000001014794e */ /* 0x000fce0000000000 */
[----:B-1-3--:R-:W-:Y:S05]  /*0170*/  CALL.ABS.NOINC R8 ;  /* 0x0000000008007343 */ /* 0x00afea0003c00000 */
.L_x_0:
[----:B------:R-:W0:Y:S01]  /*0180*/  LDC.64 R8, c[0x4][0x18] ;  /* 0x01000600ff087b82 */ /* 0x000e220000000a00 */
[----:B------:R-:W-:Y:S02]  /*0190*/  R2UR UR4, R18 ;  /* 0x00000000120472ca */ /* 0x000fe400000e0000 */
[----:B------:R-:W-:-:S13]  /*01a0*/  R2UR UR5, R19 ;  /* 0x00000000130572ca */ /* 0x000fda00000e0000 */
[----:B0-----:R-:W2:Y:S01]  /*01b0*/  LDG.E.64 R8, desc[UR4][R8.64] ;  /* 0x0000000408087981 */ /* 0x001ea2000c1e1b00 */
[----:B------:R0:W1:Y:S01]  /*01c0*/  LDC.64 R10, c[0x4][R2] ;  /* 0x01000000020a7b82 */ /* 0x0000620000000a00 */
[----:B------:R-:W3:Y:S01]  /*01d0*/  LDCU.64 UR4, c[0x4][0x28] ;  /* 0x01000500ff0477ac */ /* 0x000ee20008000a00 */
[----:B------:R-:W-:Y:S02]  /*01e0*/  IMAD.MOV.U32 R6, RZ, RZ, R22 ;  /* 0x000000ffff067224 */ /* 0x000fe400078e0016 */
[----:B------:R-:W-:Y:S01]  /*01f0*/  IMAD.MOV.U32 R7, RZ, RZ, R23 ;  /* 0x000000ffff077224 */ /* 0x000fe200078e0017 */
[----:B---3--:R-:W-:Y:S01]  /*0200*/  MOV R4, UR4 ;  /* 0x0000000400047c02 */ /* 0x008fe20008000f00 */
[----:B------:R-:W-:Y:S01]  /*0210*/  IMAD.U32 R5, RZ, RZ, UR5 ;  /* 0x00000005ff057e24 */ /* 0x000fe2000f8e00ff */
[----:B-12---:R0:W-:Y:S06]  /*0220*/  STL.64 [R1+0x8], R8 ;  /* 0x0000080801007387 */ /* 0x0061ec0000100a00 */
[----:B------:R-:W-:-:S07]  /*0230*/  LEPC R20, `(.L_x_1) ;  /* 0x000000001014794e */ /* 0x000fce0000000000 */
[----:B0-----:R-:W-:Y:S05]  /*0240*/  CALL.ABS.NOINC R10 ;  /* 0x000000000a007343 */ /* 0x001fea0003c00000 */
.L_x_1:
        /* <DEDUP_REMOVED lines=13> */
.L_x_2:
[----:B------:R-:W0:Y:S01]  /*0320*/  LDC.64 R8, c[0x4][0x8] ;  /* 0x01000200ff087b82 */ /* 0x000e220000000a00 */
[----:B------:R-:W1:Y:S01]  /*0330*/  LDCU.64 UR4, c[0x4][0x38] ;  /* 0x01000700ff0477ac */ /* 0x000e620008000a00 */
[----:B------:R-:W-:Y:S01]  /*0340*/  IMAD.MOV.U32 R6, RZ, RZ, R22 ;  /* 0x000000ffff067224 */ /* 0x000fe200078e0016 */
[----:B------:R-:W-:-:S05]  /*0350*/  MOV R7, R23 ;  /* 0x0000001700077202 */ /* 0x000fca0000000f00 */
[----:B------:R2:W3:Y:S01]  /*0360*/  LDC.64 R10, c[0x4][R2] ;  /* 0x01000000020a7b82 */ /* 0x0004e20000000a00 */
[----:B-1----:R-:W-:Y:S01]  /*0370*/  MOV R4, UR4 ;  /* 0x0000000400047c02 */ /* 0x002fe20008000f00 */
[----:B------:R-:W-:Y:S01]  /*0380*/  IMAD.U32 R5, RZ, RZ, UR5 ;  /* 0x00000005ff057e24 */ /* 0x000fe2000f8e00ff */
[----:B0-----:R2:W-:Y:S06]  /*0390*/  STL.64 [R1+0x8], R8 ;  /* 0x0000080801007387 */ /* 0x0015ec0000100a00 */
[----:B------:R-:W-:-:S07]  /*03a0*/  LEPC R20, `(.L_x_3) ;  /* 0x000000001014794e */ /* 0x000fce0000000000 */
[----:B--23--:R-:W-:Y:S05]  /*03b0*/  CALL.ABS.NOINC R10 ;  /* 0x000000000a007343 */ /* 0x00cfea0003c00000 */
.L_x_3:
[----:B------:R-:W0:Y:S01]  /*03c0*/  LDC.64 R2, c[0x4][R2] ;  /* 0x0100000002027b82 */ /* 0x000e220000000a00 */
[----:B------:R1:W-:Y:S01]  /*03d0*/  STL.64 [R1+0x8], R16 ;  /* 0x0000081001007387 */ /* 0x0003e20000100a00 */
[----:B------:R-:W2:Y:S01]  /*03e0*/  LDCU.64 UR4, c[0x4][0x40] ;  /* 0x01000800ff0477ac */ /* 0x000ea20008000a00 */
[----:B------:R-:W-:Y:S01]  /*03f0*/  MOV R6, R22 ;  /* 0x0000001600067202 */ /* 0x000fe20000000f00 */
[----:B------:R-:W-:Y:S02]  /*0400*/  IMAD.MOV.U32 R7, RZ, RZ, R23 ;  /* 0x000000ffff077224 */ /* 0x000fe400078e0017 */
[----:B--2---:R-:W-:Y:S02]  /*0410*/  IMAD.U32 R4, RZ, RZ, UR4 ;  /* 0x00000004ff047e24 */ /* 0x004fe4000f8e00ff */
[----:B-1----:R-:W-:-:S07]  /*0420*/  IMAD.U32 R5, RZ, RZ, UR5 ;  /* 0x00000005ff057e24 */ /* 0x002fce000f8e00ff */
[----:B------:R-:W-:-:S07]  /*0430*/  LEPC R20, `(.L_x_4) ;  /* 0x000000001014794e */ /* 0x000fce0000000000 */
[----:B0-----:R-:W-:Y:S05]  /*0440*/  CALL.ABS.NOINC R2 ;  /* 0x0000000002007343 */ /* 0x001fea0003c00000 */
.L_x_4:
[----:B------:R-:W-:Y:S05]  /*0450*/  EXIT ;  /* 0x000000000000794d */ /* 0x000fea0003800000 */
.L_x_5:
[----:B------:R-:W-:-:S00]  /*0460*/  BRA `(.L_x_5) ;  /* 0xfffffffc00fc7947 */ /* 0x000fc0000383ffff */
[----:B------:R-:W-:-:S00]  /*0470*/  NOP ;  /* 0x0000000000007918 */ /* 0x000fc00000000000 */
        /* <DEDUP_REMOVED lines=8> */
.L_x_6:


//--------------------- .nv.global.init           --------------------------
	.section	.nv.global.init,"aw",@progbits
	.align	8
	.align		8
.nv.global.init:
	.type		devMessage,@object
	.size		devMessage,($str - devMessage)
devMessage:
        /*0000*/ 	.dword	fun@R_CUDA_G64($str)
	.type		$str,@object
	.size		$str,($str$2 - $str)
$str:
        /*0008*/ 	.byte	0x09, 0x09, 0x48, 0x65, 0x6c, 0x6c, 0x6f, 0x20, 0x66, 0x72, 0x6f, 0x6d, 0x20, 0x47, 0x50, 0x55
        /*0018*/ 	.byte	0x2e, 0x0a, 0x00
	.type		$str$2,@object
	.size		$str$2,($str$4 - $str$2)
$str$2:
        /*001b*/ 	.byte	0x09, 0x54, 0x65, 0x73, 0x74, 0x20, 0x6d, 0x65, 0x73, 0x73, 0x61, 0x67, 0x65, 0x3a, 0x20, 0x25
        /*002b*/ 	.byte	0x73, 0x0a, 0x00
	.type		$str$4,@object
	.size		$str$4,($str$3 - $str$4)
$str$4:
        /*002e*/ 	.byte	0x09, 0x4b, 0x65, 0x72, 0x6e, 0x65, 0x6c, 0x20, 0x4c, 0x6f, 0x63, 0x61, 0x74, 0x69, 0x6f, 0x6e
        /*003e*/ 	.byte	0x3a, 0x20, 0x25, 0x70, 0x0a, 0x00
	.type		$str$3,@object
	.size		$str$3,($str$1 - $str$3)
$str$3:
        /*0044*/ 	.byte	0x09, 0x4d, 0x65, 0x73, 0x73, 0x61, 0x67, 0x65, 0x20, 0x4c, 0x6f, 0x63, 0x61, 0x74, 0x69, 0x6f
        /*0054*/ 	.byte	0x6e, 0x3a, 0x20, 0x25, 0x70, 0x0a, 0x00
	.type		$str$1,@object
	.size		$str$1,($str$5 - $str$1)
$str$1:
        /*005b*/ 	.byte	0x48, 0x65, 0x6c, 0x6c, 0x6f, 0x20, 0x66, 0x72, 0x6f, 0x6d, 0x20, 0x74, 0x68, 0x72, 0x65, 0x61
        /*006b*/ 	.byte	0x64, 0x3a, 0x20, 0x25, 0x64, 0x2e, 0x0a, 0x00
	.type		$str$5,@object
	.size		$str$5,(.L_6 - $str$5)
$str$5:
        /*0073*/ 	.byte	0x09, 0x45, 0x78, 0x65, 0x63, 0x75, 0x74, 0x69, 0x6f, 0x6e, 0x20, 0x53, 0x74, 0x61, 0x63, 0x6b
        /*0083*/ 	.byte	0x20, 0x4c, 0x6f, 0x63, 0x61, 0x74, 0x69, 0x6f, 0x6e, 0x3a, 0x20, 0x25, 0x70, 0x0a, 0x00
.L_6:


//--------------------- .nv.shared.reserved.0     --------------------------
	.section	.nv.shared.reserved.0,"aw",@nobits
	.weak		__nv_reservedSMEM_offset_0_alias
	.size		__nv_reservedSMEM_offset_0_alias, 0, 64
	.other		__nv_reservedSMEM_offset_0_alias,@"STO_CUDA_RESERVED_SHARED STV_DEFAULT"
__nv_reservedSMEM_offset_0_alias:
	.zero		0
	.zero		64


//--------------------- .nv.constant0._Z10dev_testeri --------------------------
	.section	.nv.constant0._Z10dev_testeri,"a",@progbits
	.sectionflags	@""
	.align	4
.nv.constant0._Z10dev_testeri:
	.zero		900


//--------------------- SYMBOLS --------------------------

	.type		.nv.reservedSmem.offset0,@object
	.size		.nv.reservedSmem.offset0,0x4
	.type		vprintf,@function
